//
// Generated by NVIDIA NVVM Compiler
//
// Compiler Build ID: CL-36424714
// Cuda compilation tools, release 13.0, V13.0.88
// Based on NVVM 20.0.0
//

.version 9.0
.target sm_100
.address_size 64

	// .globl	_Z22convoluteOptimized_gpuPfS_ii
.const .align 4 .b8 kernel[196];
// _ZZ22convoluteOptimized_gpuPfS_iiE4tile has been demoted

.visible .entry _Z22convoluteOptimized_gpuPfS_ii(
	.param .u64 .ptr .align 1 _Z22convoluteOptimized_gpuPfS_ii_param_0,
	.param .u64 .ptr .align 1 _Z22convoluteOptimized_gpuPfS_ii_param_1,
	.param .u32 _Z22convoluteOptimized_gpuPfS_ii_param_2,
	.param .u32 _Z22convoluteOptimized_gpuPfS_ii_param_3
)
{
	.reg .pred 	%p<15>;
	.reg .b32 	%r<81>;
	.reg .b32 	%f<198>;
	.reg .b64 	%rd<9>;
	// demoted variable
	.shared .align 4 .b8 _ZZ22convoluteOptimized_gpuPfS_iiE4tile[4096];
	ld.param.u64 	%rd1, [_Z22convoluteOptimized_gpuPfS_ii_param_0];
	ld.param.u64 	%rd2, [_Z22convoluteOptimized_gpuPfS_ii_param_1];
	ld.param.u32 	%r12, [_Z22convoluteOptimized_gpuPfS_ii_param_2];
	ld.param.u32 	%r14, [_Z22convoluteOptimized_gpuPfS_ii_param_3];
	mov.u32 	%r1, %tid.x;
	mov.u32 	%r15, %ctaid.x;
	mad.lo.s32 	%r16, %r15, 26, %r1;
	mov.u32 	%r3, %tid.y;
	mov.u32 	%r17, %ctaid.y;
	mad.lo.s32 	%r18, %r17, 26, %r3;
	add.s32 	%r80, %r18, -3;
	add.s32 	%r79, %r16, -3;
	setp.lt.s32 	%p1, %r80, %r12;
	setp.lt.s32 	%p2, %r79, %r14;
	and.pred  	%p3, %p1, %p2;
	setp.gt.u32 	%p4, %r18, 2;
	and.pred  	%p5, %p3, %p4;
	setp.gt.s32 	%p6, %r16, 2;
	and.pred  	%p7, %p6, %p5;
	@%p7 bra 	$L__BB0_2;
	add.s32 	%r19, %r14, -1;
	setp.lt.s32 	%p8, %r16, 3;
	min.s32 	%r20, %r79, %r19;
	selp.b32 	%r79, 0, %r20, %p8;
	setp.lt.u32 	%p9, %r18, 3;
	min.s32 	%r21, %r80, %r12;
	selp.b32 	%r80, 0, %r21, %p9;
$L__BB0_2:
	shl.b32 	%r23, %r1, 7;
	mov.u32 	%r24, _ZZ22convoluteOptimized_gpuPfS_iiE4tile;
	add.s32 	%r25, %r24, %r23;
	shl.b32 	%r26, %r3, 2;
	add.s32 	%r11, %r25, %r26;
	mad.lo.s32 	%r27, %r80, %r14, %r79;
	cvta.to.global.u64 	%rd3, %rd2;
	mul.wide.s32 	%rd4, %r27, 4;
	add.s64 	%rd5, %rd3, %rd4;
	ld.global.f32 	%f1, [%rd5];
	st.shared.f32 	[%r11], %f1;
	bar.sync 	0;
	max.u32 	%r28, %r3, %r1;
	setp.gt.u32 	%p10, %r28, 25;
	setp.ge.s32 	%p11, %r18, %r12;
	setp.ge.s32 	%p12, %r16, %r14;
	or.pred  	%p13, %p11, %p12;
	or.pred  	%p14, %p13, %p10;
	@%p14 bra 	$L__BB0_4;
	ld.shared.f32 	%f2, [%r11];
	ld.const.f32 	%f3, [kernel];
	fma.rn.f32 	%f4, %f2, %f3, 0f00000000;
	cvt.rzi.s32.f32 	%r29, %f4;
	ld.shared.f32 	%f5, [%r11+4];
	ld.const.f32 	%f6, [kernel+4];
	cvt.rn.f32.s32 	%f7, %r29;
	fma.rn.f32 	%f8, %f5, %f6, %f7;
	cvt.rzi.s32.f32 	%r30, %f8;
	ld.shared.f32 	%f9, [%r11+8];
	ld.const.f32 	%f10, [kernel+8];
	cvt.rn.f32.s32 	%f11, %r30;
	fma.rn.f32 	%f12, %f9, %f10, %f11;
	cvt.rzi.s32.f32 	%r31, %f12;
	ld.shared.f32 	%f13, [%r11+12];
	ld.const.f32 	%f14, [kernel+12];
	cvt.rn.f32.s32 	%f15, %r31;
	fma.rn.f32 	%f16, %f13, %f14, %f15;
	cvt.rzi.s32.f32 	%r32, %f16;
	ld.shared.f32 	%f17, [%r11+16];
	ld.const.f32 	%f18, [kernel+16];
	cvt.rn.f32.s32 	%f19, %r32;
	fma.rn.f32 	%f20, %f17, %f18, %f19;
	cvt.rzi.s32.f32 	%r33, %f20;
	ld.shared.f32 	%f21, [%r11+20];
	ld.const.f32 	%f22, [kernel+20];
	cvt.rn.f32.s32 	%f23, %r33;
	fma.rn.f32 	%f24, %f21, %f22, %f23;
	cvt.rzi.s32.f32 	%r34, %f24;
	ld.shared.f32 	%f25, [%r11+24];
	ld.const.f32 	%f26, [kernel+24];
	cvt.rn.f32.s32 	%f27, %r34;
	fma.rn.f32 	%f28, %f25, %f26, %f27;
	cvt.rzi.s32.f32 	%r35, %f28;
	ld.shared.f32 	%f29, [%r11+128];
	ld.const.f32 	%f30, [kernel+28];
	cvt.rn.f32.s32 	%f31, %r35;
	fma.rn.f32 	%f32, %f29, %f30, %f31;
	cvt.rzi.s32.f32 	%r36, %f32;
	ld.shared.f32 	%f33, [%r11+132];
	ld.const.f32 	%f34, [kernel+32];
	cvt.rn.f32.s32 	%f35, %r36;
	fma.rn.f32 	%f36, %f33, %f34, %f35;
	cvt.rzi.s32.f32 	%r37, %f36;
	ld.shared.f32 	%f37, [%r11+136];
	ld.const.f32 	%f38, [kernel+36];
	cvt.rn.f32.s32 	%f39, %r37;
	fma.rn.f32 	%f40, %f37, %f38, %f39;
	cvt.rzi.s32.f32 	%r38, %f40;
	ld.shared.f32 	%f41, [%r11+140];
	ld.const.f32 	%f42, [kernel+40];
	cvt.rn.f32.s32 	%f43, %r38;
	fma.rn.f32 	%f44, %f41, %f42, %f43;
	cvt.rzi.s32.f32 	%r39, %f44;
	ld.shared.f32 	%f45, [%r11+144];
	ld.const.f32 	%f46, [kernel+44];
	cvt.rn.f32.s32 	%f47, %r39;
	fma.rn.f32 	%f48, %f45, %f46, %f47;
	cvt.rzi.s32.f32 	%r40, %f48;
	ld.shared.f32 	%f49, [%r11+148];
	ld.const.f32 	%f50, [kernel+48];
	cvt.rn.f32.s32 	%f51, %r40;
	fma.rn.f32 	%f52, %f49, %f50, %f51;
	cvt.rzi.s32.f32 	%r41, %f52;
	ld.shared.f32 	%f53, [%r11+152];
	ld.const.f32 	%f54, [kernel+52];
	cvt.rn.f32.s32 	%f55, %r41;
	fma.rn.f32 	%f56, %f53, %f54, %f55;
	cvt.rzi.s32.f32 	%r42, %f56;
	ld.shared.f32 	%f57, [%r11+256];
	ld.const.f32 	%f58, [kernel+56];
	cvt.rn.f32.s32 	%f59, %r42;
	fma.rn.f32 	%f60, %f57, %f58, %f59;
	cvt.rzi.s32.f32 	%r43, %f60;
	ld.shared.f32 	%f61, [%r11+260];
	ld.const.f32 	%f62, [kernel+60];
	cvt.rn.f32.s32 	%f63, %r43;
	fma.rn.f32 	%f64, %f61, %f62, %f63;
	cvt.rzi.s32.f32 	%r44, %f64;
	ld.shared.f32 	%f65, [%r11+264];
	ld.const.f32 	%f66, [kernel+64];
	cvt.rn.f32.s32 	%f67, %r44;
	fma.rn.f32 	%f68, %f65, %f66, %f67;
	cvt.rzi.s32.f32 	%r45, %f68;
	ld.shared.f32 	%f69, [%r11+268];
	ld.const.f32 	%f70, [kernel+68];
	cvt.rn.f32.s32 	%f71, %r45;
	fma.rn.f32 	%f72, %f69, %f70, %f71;
	cvt.rzi.s32.f32 	%r46, %f72;
	ld.shared.f32 	%f73, [%r11+272];
	ld.const.f32 	%f74, [kernel+72];
	cvt.rn.f32.s32 	%f75, %r46;
	fma.rn.f32 	%f76, %f73, %f74, %f75;
	cvt.rzi.s32.f32 	%r47, %f76;
	ld.shared.f32 	%f77, [%r11+276];
	ld.const.f32 	%f78, [kernel+76];
	cvt.rn.f32.s32 	%f79, %r47;
	fma.rn.f32 	%f80, %f77, %f78, %f79;
	cvt.rzi.s32.f32 	%r48, %f80;
	ld.shared.f32 	%f81, [%r11+280];
	ld.const.f32 	%f82, [kernel+80];
	cvt.rn.f32.s32 	%f83, %r48;
	fma.rn.f32 	%f84, %f81, %f82, %f83;
	cvt.rzi.s32.f32 	%r49, %f84;
	ld.shared.f32 	%f85, [%r11+384];
	ld.const.f32 	%f86, [kernel+84];
	cvt.rn.f32.s32 	%f87, %r49;
	fma.rn.f32 	%f88, %f85, %f86, %f87;
	cvt.rzi.s32.f32 	%r50, %f88;
	ld.shared.f32 	%f89, [%r11+388];
	ld.const.f32 	%f90, [kernel+88];
	cvt.rn.f32.s32 	%f91, %r50;
	fma.rn.f32 	%f92, %f89, %f90, %f91;
	cvt.rzi.s32.f32 	%r51, %f92;
	ld.shared.f32 	%f93, [%r11+392];
	ld.const.f32 	%f94, [kernel+92];
	cvt.rn.f32.s32 	%f95, %r51;
	fma.rn.f32 	%f96, %f93, %f94, %f95;
	cvt.rzi.s32.f32 	%r52, %f96;
	ld.shared.f32 	%f97, [%r11+396];
	ld.const.f32 	%f98, [kernel+96];
	cvt.rn.f32.s32 	%f99, %r52;
	fma.rn.f32 	%f100, %f97, %f98, %f99;
	cvt.rzi.s32.f32 	%r53, %f100;
	ld.shared.f32 	%f101, [%r11+400];
	ld.const.f32 	%f102, [kernel+100];
	cvt.rn.f32.s32 	%f103, %r53;
	fma.rn.f32 	%f104, %f101, %f102, %f103;
	cvt.rzi.s32.f32 	%r54, %f104;
	ld.shared.f32 	%f105, [%r11+404];
	ld.const.f32 	%f106, [kernel+104];
	cvt.rn.f32.s32 	%f107, %r54;
	fma.rn.f32 	%f108, %f105, %f106, %f107;
	cvt.rzi.s32.f32 	%r55, %f108;
	ld.shared.f32 	%f109, [%r11+408];
	ld.const.f32 	%f110, [kernel+108];
	cvt.rn.f32.s32 	%f111, %r55;
	fma.rn.f32 	%f112, %f109, %f110, %f111;
	cvt.rzi.s32.f32 	%r56, %f112;
	ld.shared.f32 	%f113, [%r11+512];
	ld.const.f32 	%f114, [kernel+112];
	cvt.rn.f32.s32 	%f115, %r56;
	fma.rn.f32 	%f116, %f113, %f114, %f115;
	cvt.rzi.s32.f32 	%r57, %f116;
	ld.shared.f32 	%f117, [%r11+516];
	ld.const.f32 	%f118, [kernel+116];
	cvt.rn.f32.s32 	%f119, %r57;
	fma.rn.f32 	%f120, %f117, %f118, %f119;
	cvt.rzi.s32.f32 	%r58, %f120;
	ld.shared.f32 	%f121, [%r11+520];
	ld.const.f32 	%f122, [kernel+120];
	cvt.rn.f32.s32 	%f123, %r58;
	fma.rn.f32 	%f124, %f121, %f122, %f123;
	cvt.rzi.s32.f32 	%r59, %f124;
	ld.shared.f32 	%f125, [%r11+524];
	ld.const.f32 	%f126, [kernel+124];
	cvt.rn.f32.s32 	%f127, %r59;
	fma.rn.f32 	%f128, %f125, %f126, %f127;
	cvt.rzi.s32.f32 	%r60, %f128;
	ld.shared.f32 	%f129, [%r11+528];
	ld.const.f32 	%f130, [kernel+128];
	cvt.rn.f32.s32 	%f131, %r60;
	fma.rn.f32 	%f132, %f129, %f130, %f131;
	cvt.rzi.s32.f32 	%r61, %f132;
	ld.shared.f32 	%f133, [%r11+532];
	ld.const.f32 	%f134, [kernel+132];
	cvt.rn.f32.s32 	%f135, %r61;
	fma.rn.f32 	%f136, %f133, %f134, %f135;
	cvt.rzi.s32.f32 	%r62, %f136;
	ld.shared.f32 	%f137, [%r11+536];
	ld.const.f32 	%f138, [kernel+136];
	cvt.rn.f32.s32 	%f139, %r62;
	fma.rn.f32 	%f140, %f137, %f138, %f139;
	cvt.rzi.s32.f32 	%r63, %f140;
	ld.shared.f32 	%f141, [%r11+640];
	ld.const.f32 	%f142, [kernel+140];
	cvt.rn.f32.s32 	%f143, %r63;
	fma.rn.f32 	%f144, %f141, %f142, %f143;
	cvt.rzi.s32.f32 	%r64, %f144;
	ld.shared.f32 	%f145, [%r11+644];
	ld.const.f32 	%f146, [kernel+144];
	cvt.rn.f32.s32 	%f147, %r64;
	fma.rn.f32 	%f148, %f145, %f146, %f147;
	cvt.rzi.s32.f32 	%r65, %f148;
	ld.shared.f32 	%f149, [%r11+648];
	ld.const.f32 	%f150, [kernel+148];
	cvt.rn.f32.s32 	%f151, %r65;
	fma.rn.f32 	%f152, %f149, %f150, %f151;
	cvt.rzi.s32.f32 	%r66, %f152;
	ld.shared.f32 	%f153, [%r11+652];
	ld.const.f32 	%f154, [kernel+152];
	cvt.rn.f32.s32 	%f155, %r66;
	fma.rn.f32 	%f156, %f153, %f154, %f155;
	cvt.rzi.s32.f32 	%r67, %f156;
	ld.shared.f32 	%f157, [%r11+656];
	ld.const.f32 	%f158, [kernel+156];
	cvt.rn.f32.s32 	%f159, %r67;
	fma.rn.f32 	%f160, %f157, %f158, %f159;
	cvt.rzi.s32.f32 	%r68, %f160;
	ld.shared.f32 	%f161, [%r11+660];
	ld.const.f32 	%f162, [kernel+160];
	cvt.rn.f32.s32 	%f163, %r68;
	fma.rn.f32 	%f164, %f161, %f162, %f163;
	cvt.rzi.s32.f32 	%r69, %f164;
	ld.shared.f32 	%f165, [%r11+664];
	ld.const.f32 	%f166, [kernel+164];
	cvt.rn.f32.s32 	%f167, %r69;
	fma.rn.f32 	%f168, %f165, %f166, %f167;
	cvt.rzi.s32.f32 	%r70, %f168;
	ld.shared.f32 	%f169, [%r11+768];
	ld.const.f32 	%f170, [kernel+168];
	cvt.rn.f32.s32 	%f171, %r70;
	fma.rn.f32 	%f172, %f169, %f170, %f171;
	cvt.rzi.s32.f32 	%r71, %f172;
	ld.shared.f32 	%f173, [%r11+772];
	ld.const.f32 	%f174, [kernel+172];
	cvt.rn.f32.s32 	%f175, %r71;
	fma.rn.f32 	%f176, %f173, %f174, %f175;
	cvt.rzi.s32.f32 	%r72, %f176;
	ld.shared.f32 	%f177, [%r11+776];
	ld.const.f32 	%f178, [kernel+176];
	cvt.rn.f32.s32 	%f179, %r72;
	fma.rn.f32 	%f180, %f177, %f178, %f179;
	cvt.rzi.s32.f32 	%r73, %f180;
	ld.shared.f32 	%f181, [%r11+780];
	ld.const.f32 	%f182, [kernel+180];
	cvt.rn.f32.s32 	%f183, %r73;
	fma.rn.f32 	%f184, %f181, %f182, %f183;
	cvt.rzi.s32.f32 	%r74, %f184;
	ld.shared.f32 	%f185, [%r11+784];
	ld.const.f32 	%f186, [kernel+184];
	cvt.rn.f32.s32 	%f187, %r74;
	fma.rn.f32 	%f188, %f185, %f186, %f187;
	cvt.rzi.s32.f32 	%r75, %f188;
	ld.shared.f32 	%f189, [%r11+788];
	ld.const.f32 	%f190, [kernel+188];
	cvt.rn.f32.s32 	%f191, %r75;
	fma.rn.f32 	%f192, %f189, %f190, %f191;
	cvt.rzi.s32.f32 	%r76, %f192;
	ld.shared.f32 	%f193, [%r11+792];
	ld.const.f32 	%f194, [kernel+192];
	cvt.rn.f32.s32 	%f195, %r76;
	fma.rn.f32 	%f196, %f193, %f194, %f195;
	cvt.rzi.s32.f32 	%r77, %f196;
	cvt.rn.f32.s32 	%f197, %r77;
	mad.lo.s32 	%r78, %r14, %r18, %r16;
	cvta.to.global.u64 	%rd6, %rd1;
	mul.wide.s32 	%rd7, %r78, 4;
	add.s64 	%rd8, %rd6, %rd7;
	st.global.f32 	[%rd8], %f197;
$L__BB0_4:
	ret;

}


// ===== COMPILED SASS (sm_100) =====

	.target	sm_100

	.elftype	@"ET_EXEC"


//--------------------- .note.nv.tkinfo           --------------------------
	.section	.note.nv.tkinfo,"",@"SHT_NOTE"
	.sectionflags	@"SHF_NOTE_NV_TKINFO"
	.tkinfo
        /*0018*/ 	.word	0x00000002
        /*0030*/ 	.string	""
        /*0030*/ 	.string	"ptxas"
        /*0030*/ 	.string	"Cuda compilation tools, release 13.0, V13.0.88"
        /*0030*/ 	.string	"Build cuda_13.0.r13.0/compiler.36424714_0"
        /*0030*/ 	.string	"-arch sm_100 -m 64 "



//--------------------- .note.nv.cuinfo           --------------------------
	.section	.note.nv.cuinfo,"",@"SHT_NOTE"
	.sectionflags	@"SHF_NOTE_NV_CUINFO"
        /*0018*/ 	.short	0x0002
        /*001a*/ 	.short	0x0064
        /*001c*/ 	.short	0x0082
	.zero		2


//--------------------- .nv.info                  --------------------------
	.section	.nv.info,"",@"SHT_CUDA_INFO"
	.align	4


	//----- nvinfo : EIATTR_REGCOUNT
	.align		4
        /*0000*/ 	.byte	0x04, 0x2f
        /*0002*/ 	.short	(.L_2 - .L_1)
	.align		4
.L_1:
        /*0004*/ 	.word	index@(_Z22convoluteOptimized_gpuPfS_ii)
        /*0008*/ 	.word	0x0000000f


	//----- nvinfo : EIATTR_FRAME_SIZE
	.align		4
.L_2:
        /*000c*/ 	.byte	0x04, 0x11
        /*000e*/ 	.short	(.L_4 - .L_3)
	.align		4
.L_3:
        /*0010*/ 	.word	index@(_Z22convoluteOptimized_gpuPfS_ii)
        /*0014*/ 	.word	0x00000000


	//----- nvinfo : EIATTR_MIN_STACK_SIZE
	.align		4
.L_4:
        /*0018*/ 	.byte	0x04, 0x12
        /*001a*/ 	.short	(.L_6 - .L_5)
	.align		4
.L_5:
        /*001c*/ 	.word	index@(_Z22convoluteOptimized_gpuPfS_ii)
        /*0020*/ 	.word	0x00000000
.L_6:


//--------------------- .nv.compat                --------------------------
	.section	.nv.compat,"",@"SHT_CUDA_COMPAT_INFO"
	.align	4
        /*0000*/ 	.byte	0x02, 0x09, 0x00, 0x00, 0x02, 0x02, 0x01, 0x00, 0x02, 0x05, 0x05, 0x00, 0x03, 0x07, 0x01, 0x01
        /*0010*/ 	.byte	0x02, 0x03, 0x00, 0x00, 0x02, 0x06, 0x01, 0x00, 0x04, 0x0b, 0x08, 0x00, 0x09, 0x00, 0x00, 0x00
        /*0020*/ 	.byte	0x00, 0x00, 0x00, 0x00


//--------------------- .nv.info._Z22convoluteOptimized_gpuPfS_ii --------------------------
	.section	.nv.info._Z22convoluteOptimized_gpuPfS_ii,"",@"SHT_CUDA_INFO"
	.sectionflags	@""
	.align	4


	//----- nvinfo : EIATTR_CUDA_API_VERSION
	.align		4
        /*0000*/ 	.byte	0x04, 0x37
        /*0002*/ 	.short	(.L_8 - .L_7)
.L_7:
        /*0004*/ 	.word	0x00000082


	//----- nvinfo : EIATTR_KPARAM_INFO
	.align		4
.L_8:
        /*0008*/ 	.byte	0x04, 0x17
        /*000a*/ 	.short	(.L_10 - .L_9)
.L_9:
        /*000c*/ 	.word	0x00000000
        /*0010*/ 	.short	0x0003
        /*0012*/ 	.short	0x0014
        /*0014*/ 	.byte	0x00, 0xf0, 0x11, 0x00


	//----- nvinfo : EIATTR_KPARAM_INFO
	.align		4
.L_10:
        /*0018*/ 	.byte	0x04, 0x17
        /*001a*/ 	.short	(.L_12 - .L_11)
.L_11:
        /*001c*/ 	.word	0x00000000
        /*0020*/ 	.short	0x0002
        /*0022*/ 	.short	0x0010
        /*0024*/ 	.byte	0x00, 0xf0, 0x11, 0x00


	//----- nvinfo : EIATTR_KPARAM_INFO
	.align		4
.L_12:
        /*0028*/ 	.byte	0x04, 0x17
        /*002a*/ 	.short	(.L_14 - .L_13)
.L_13:
        /*002c*/ 	.word	0x00000000
        /*0030*/ 	.short	0x0001
        /*0032*/ 	.short	0x0008
        /*0034*/ 	.byte	0x00, 0xf5, 0x21, 0x00


	//----- nvinfo : EIATTR_KPARAM_INFO
	.align		4
.L_14:
        /*0038*/ 	.byte	0x04, 0x17
        /*003a*/ 	.short	(.L_16 - .L_15)
.L_15:
        /*003c*/ 	.word	0x00000000
        /*0040*/ 	.short	0x0000
        /*0042*/ 	.short	0x0000
        /*0044*/ 	.byte	0x00, 0xf5, 0x21, 0x00


	//----- nvinfo : EIATTR_SPARSE_MMA_MASK
	.align		4
.L_16:
        /*0048*/ 	.byte	0x03, 0x50
        /*004a*/ 	.short	0x0000


	//----- nvinfo : EIATTR_MAXREG_COUNT
	.align		4
        /*004c*/ 	.byte	0x03, 0x1b
        /*004e*/ 	.short	0x00ff


	//----- nvinfo : EIATTR_NUM_BARRIERS
	.align		4
        /*0050*/ 	.byte	0x02, 0x4c
        /*0052*/ 	.byte	0x01
	.zero		1


	//----- nvinfo : EIATTR_MERCURY_ISA_VERSION
	.align		4
        /*0054*/ 	.byte	0x03, 0x5f
        /*0056*/ 	.short	0x0101


	//----- nvinfo : EIATTR_VRC_CTA_INIT_COUNT
	.align		4
        /*0058*/ 	.byte	0x02, 0x4a
	.zero		1
	.zero		1


	//----- nvinfo : EIATTR_EXIT_INSTR_OFFSETS
	.align		4
        /*005c*/ 	.byte	0x04, 0x1c
        /*005e*/ 	.short	(.L_18 - .L_17)


	//   ....[0]....
.L_17:
        /*0060*/ 	.word	0x00000240


	//   ....[1]....
        /*0064*/ 	.word	0x00000fa0


	//----- nvinfo : EIATTR_CBANK_PARAM_SIZE
	.align		4
.L_18:
        /*0068*/ 	.byte	0x03, 0x19
        /*006a*/ 	.short	0x0018


	//----- nvinfo : EIATTR_PARAM_CBANK
	.align		4
        /*006c*/ 	.byte	0x04, 0x0a
        /*006e*/ 	.short	(.L_20 - .L_19)
	.align		4
.L_19:
        /*0070*/ 	.word	index@(.nv.constant0._Z22convoluteOptimized_gpuPfS_ii)
        /*0074*/ 	.short	0x0380
        /*0076*/ 	.short	0x0018


	//----- nvinfo : EIATTR_SW_WAR
	.align		4
.L_20:
        /*0078*/ 	.byte	0x04, 0x36
        /*007a*/ 	.short	(.L_22 - .L_21)
.L_21:
        /*007c*/ 	.word	0x00000008
.L_22:


//--------------------- .nv.callgraph             --------------------------
	.section	.nv.callgraph,"",@"SHT_CUDA_CALLGRAPH"
	.align	4
	.sectionentsize	8
	.align		4
        /*0000*/ 	.word	0x00000000
	.align		4
        /*0004*/ 	.word	0xffffffff
	.align		4
        /*0008*/ 	.word	0x00000000
	.align		4
        /*000c*/ 	.word	0xfffffffe
	.align		4
        /*0010*/ 	.word	0x00000000
	.align		4
        /*0014*/ 	.word	0xfffffffd
	.align		4
        /*0018*/ 	.word	0x00000000
	.align		4
        /*001c*/ 	.word	0xfffffffc


//--------------------- .nv.constant3             --------------------------
	.section	.nv.constant3,"a",@progbits
	.align	4
.nv.constant3:
	.type		kernel,@object
	.size		kernel,(.L_0 - kernel)
kernel:
	.zero		196
.L_0:


//--------------------- .text._Z22convoluteOptimized_gpuPfS_ii --------------------------
	.section	.text._Z22convoluteOptimized_gpuPfS_ii,"ax",@progbits
	.align	128
        .global         _Z22convoluteOptimized_gpuPfS_ii
        .type           _Z22convoluteOptimized_gpuPfS_ii,@function
        .size           _Z22convoluteOptimized_gpuPfS_ii,(.L_x_1 - _Z22convoluteOptimized_gpuPfS_ii)
        .other          _Z22convoluteOptimized_gpuPfS_ii,@"STO_CUDA_ENTRY STV_DEFAULT"
_Z22convoluteOptimized_gpuPfS_ii:
.text._Z22convoluteOptimized_gpuPfS_ii:
[----:B------:R-:W-:Y:S01]  /*0000*/  LDC R1, c[0x0][0x37c] ;  /* 0x0000df00ff017b82 */ /* 0x000fe20000000800 */
[----:B------:R-:W0:Y:S07]  /*0010*/  S2R R8, SR_TID.X ;  /* 0x0000000000087919 */ /* 0x000e2e0000002100 */
[----:B------:R-:W1:Y:S01]  /*0020*/  LDC.64 R2, c[0x0][0x390] ;  /* 0x0000e400ff027b82 */ /* 0x000e620000000a00 */
[----:B------:R-:W2:Y:S01]  /*0030*/  LDCU.64 UR6, c[0x0][0x358] ;  /* 0x00006b00ff0677ac */ /* 0x000ea20008000a00 */
[----:B------:R-:W0:Y:S01]  /*0040*/  S2R R5, SR_CTAID.X ;  /* 0x0000000000057919 */ /* 0x000e220000002500 */
[----:B------:R-:W3:Y:S05]  /*0050*/  S2R R11, SR_TID.Y ;  /* 0x00000000000b7919 */ /* 0x000eea0000002200 */
[----:B------:R-:W4:Y:S01]  /*0060*/  LDC.64 R6, c[0x0][0x388] ;  /* 0x0000e200ff067b82 */ /* 0x000f220000000a00 */
[----:B------:R-:W3:Y:S01]  /*0070*/  S2R R0, SR_CTAID.Y ;  /* 0x0000000000007919 */ /* 0x000ee20000002600 */
[----:B0-----:R-:W-:-:S02]  /*0080*/  IMAD R4, R5, 0x1a, R8 ;  /* 0x0000001a05047824 */ /* 0x001fc400078e0208 */
[----:B---3--:R-:W-:Y:S02]  /*0090*/  IMAD R5, R0, 0x1a, R11 ;  /* 0x0000001a00057824 */ /* 0x008fe400078e020b */
[----:B------:R-:W-:Y:S02]  /*00a0*/  VIADD R0, R4, 0xfffffffd ;  /* 0xfffffffd04007836 */ /* 0x000fe40000000000 */
[----:B------:R-:W-:-:S03]  /*00b0*/  VIADD R9, R5, 0xfffffffd ;  /* 0xfffffffd05097836 */ /* 0x000fc60000000000 */
[----:B-1----:R-:W-:-:S04]  /*00c0*/  ISETP.GE.AND P0, PT, R0, R3, PT ;  /* 0x000000030000720c */ /* 0x002fc80003f06270 */
[----:B------:R-:W-:-:S04]  /*00d0*/  ISETP.LT.AND P0, PT, R9, R2, !P0 ;  /* 0x000000020900720c */ /* 0x000fc80004701270 */
[----:B------:R-:W-:-:S04]  /*00e0*/  ISETP.GT.U32.AND P0, PT, R5, 0x2, P0 ;  /* 0x000000020500780c */ /* 0x000fc80000704070 */
[----:B------:R-:W-:-:S13]  /*00f0*/  ISETP.GT.AND P0, PT, R4, 0x2, P0 ;  /* 0x000000020400780c */ /* 0x000fda0000704270 */
[----:B------:R-:W-:Y:S02]  /*0100*/  @!P0 ISETP.GE.AND P1, PT, R4, 0x3, PT ;  /* 0x000000030400880c */ /* 0x000fe40003f26270 */
[----:B------:R-:W-:Y:S02]  /*0110*/  @!P0 ISETP.GE.U32.AND P2, PT, R5, 0x3, PT ;  /* 0x000000030500880c */ /* 0x000fe40003f46070 */
[----:B------:R-:W-:Y:S02]  /*0120*/  @!P0 VIADDMNMX R10, R3, 0xffffffff, R0, PT ;  /* 0xffffffff030a8846 */ /* 0x000fe40003800100 */
[----:B------:R-:W-:Y:S02]  /*0130*/  @!P0 VIMNMX R12, PT, PT, R9, R2, PT ;  /* 0x00000002090c8248 */ /* 0x000fe40003fe0100 */
[----:B------:R-:W-:Y:S02]  /*0140*/  @!P0 SEL R0, R10, RZ, P1 ;  /* 0x000000ff0a008207 */ /* 0x000fe40000800000 */
[----:B------:R-:W-:-:S05]  /*0150*/  @!P0 SEL R9, R12, RZ, P2 ;  /* 0x000000ff0c098207 */ /* 0x000fca0001000000 */
[----:B------:R-:W-:-:S04]  /*0160*/  IMAD R9, R9, R3, R0 ;  /* 0x0000000309097224 */ /* 0x000fc800078e0200 */
[----:B----4-:R-:W-:-:S06]  /*0170*/  IMAD.WIDE R6, R9, 0x4, R6 ;  /* 0x0000000409067825 */ /* 0x010fcc00078e0206 */
[----:B--2---:R-:W2:Y:S01]  /*0180*/  LDG.E R7, desc[UR6][R6.64] ;  /* 0x0000000606077981 */ /* 0x004ea2000c1e1900 */
[----:B------:R-:W0:Y:S01]  /*0190*/  S2UR UR5, SR_CgaCtaId ;  /* 0x00000000000579c3 */ /* 0x000e220000008800 */
[----:B------:R-:W-:Y:S01]  /*01a0*/  UMOV UR4, 0x400 ;  /* 0x0000040000047882 */ /* 0x000fe20000000000 */
[----:B------:R-:W-:Y:S02]  /*01b0*/  ISETP.GE.AND P0, PT, R4, R3, PT ;  /* 0x000000030400720c */ /* 0x000fe40003f06270 */
[----:B------:R-:W-:Y:S02]  /*01c0*/  VIMNMX.U32 R0, PT, PT, R8, R11, !PT ;  /* 0x0000000b08007248 */ /* 0x000fe40007fe0000 */
[----:B------:R-:W-:-:S04]  /*01d0*/  ISETP.GE.OR P0, PT, R5, R2, P0 ;  /* 0x000000020500720c */ /* 0x000fc80000706670 */
[----:B------:R-:W-:Y:S01]  /*01e0*/  ISETP.GT.U32.OR P0, PT, R0, 0x19, P0 ;  /* 0x000000190000780c */ /* 0x000fe20000704470 */
[----:B0-----:R-:W-:-:S06]  /*01f0*/  ULEA UR4, UR5, UR4, 0x18 ;  /* 0x0000000405047291 */ /* 0x001fcc000f8ec0ff */
[----:B------:R-:W-:-:S05]  /*0200*/  LEA R2, R8, UR4, 0x7 ;  /* 0x0000000408027c11 */ /* 0x000fca000f8e38ff */
[----:B------:R-:W-:-:S05]  /*0210*/  IMAD R2, R11, 0x4, R2 ;  /* 0x000000040b027824 */ /* 0x000fca00078e0202 */
[----:B--2---:R0:W-:Y:S01]  /*0220*/  STS [R2], R7 ;  /* 0x0000000702007388 */ /* 0x0041e20000000800 */
[----:B------:R-:W-:Y:S06]  /*0230*/  BAR.SYNC.DEFER_BLOCKING 0x0 ;  /* 0x0000000000007b1d */ /* 0x000fec0000010000 */
[----:B------:R-:W-:Y:S05]  /*0240*/  @P0 EXIT ;  /* 0x000000000000094d */ /* 0x000fea0003800000 */
[----:B------:R-:W1:Y:S01]  /*0250*/  LDS R0, [R2] ;  /* 0x0000000002007984 */ /* 0x000e620000000800 */
[----:B------:R-:W1:Y:S01]  /*0260*/  LDCU.128 UR8, c[0x3][URZ] ;  /* 0x00c00000ff0877ac */ /* 0x000e620008000c00 */
[----:B------:R-:W-:Y:S02]  /*0270*/  IMAD R5, R5, R3, R4 ;  /* 0x0000000305057224 */ /* 0x000fe400078e0204 */
[----:B------:R-:W2:Y:S01]  /*0280*/  LDS R6, [R2+0x4] ;  /* 0x0000040002067984 */ /* 0x000ea20000000800 */
[----:B------:R-:W3:Y:S03]  /*0290*/  LDCU UR4, c[0x3][0xc0] ;  /* 0x00c01800ff0477ac */ /* 0x000ee60008000800 */
[----:B------:R-:W4:Y:S04]  /*02a0*/  LDS R8, [R2+0x8] ;  /* 0x0000080002087984 */ /* 0x000f280000000800 */
[----:B------:R-:W5:Y:S04]  /*02b0*/  LDS R9, [R2+0xc] ;  /* 0x00000c0002097984 */ /* 0x000f680000000800 */
[----:B------:R-:W3:Y:S01]  /*02c0*/  LDS R10, [R2+0x10] ;  /* 0x00001000020a7984 */ /* 0x000ee20000000800 */
[----:B-1----:R-:W-:-:S06]  /*02d0*/  FFMA R0, R0, UR8, RZ ;  /* 0x0000000800007c23 */ /* 0x002fcc00080000ff */
[----:B------:R-:W0:Y:S02]  /*02e0*/  F2I.TRUNC.NTZ R0, R0 ;  /* 0x0000000000007305 */ /* 0x000e24000020f100 */
[----:B0-----:R-:W-:Y:S02]  /*02f0*/  I2FP.F32.S32 R7, R0 ;  /* 0x0000000000077245 */ /* 0x001fe40000201400 */
[----:B------:R-:W0:Y:S03]  /*0300*/  LDS R0, [R2+0x14] ;  /* 0x0000140002007984 */ /* 0x000e260000000800 */
[----:B--2---:R-:W-:-:S06]  /*0310*/  FFMA R6, R6, UR9, R7 ;  /* 0x0000000906067c23 */ /* 0x004fcc0008000007 */
[----:B------:R-:W1:Y:S02]  /*0320*/  F2I.TRUNC.NTZ R6, R6 ;  /* 0x0000000600067305 */ /* 0x000e64000020f100 */
[----:B-1----:R-:W-:Y:S02]  /*0330*/  I2FP.F32.S32 R7, R6 ;  /* 0x0000000600077245 */ /* 0x002fe40000201400 */
[----:B------:R-:W1:Y:S03]  /*0340*/  LDS R6, [R2+0x18] ;  /* 0x0000180002067984 */ /* 0x000e660000000800 */
[----:B----4-:R-:W-:-:S06]  /*0350*/  FFMA R7, R8, UR10, R7 ;  /* 0x0000000a08077c23 */ /* 0x010fcc0008000007 */
[----:B------:R-:W2:Y:S02]  /*0360*/  F2I.TRUNC.NTZ R7, R7 ;  /* 0x0000000700077305 */ /* 0x000ea4000020f100 */
[----:B--2---:R-:W-:-:S05]  /*0370*/  I2FP.F32.S32 R8, R7 ;  /* 0x0000000700087245 */ /* 0x004fca0000201400 */
[----:B-----5:R-:W-:Y:S01]  /*0380*/  FFMA R8, R9, UR11, R8 ;  /* 0x0000000b09087c23 */ /* 0x020fe20008000008 */
[----:B------:R-:W3:Y:S05]  /*0390*/  LDCU.128 UR8, c[0x3][0x10] ;  /* 0x00c00200ff0877ac */ /* 0x000eea0008000c00 */
[----:B------:R-:W2:Y:S02]  /*03a0*/  F2I.TRUNC.NTZ R8, R8 ;  /* 0x0000000800087305 */ /* 0x000ea4000020f100 */
[----:B--2---:R-:W-:Y:S02]  /*03b0*/  I2FP.F32.S32 R9, R8 ;  /* 0x0000000800097245 */ /* 0x004fe40000201400 */
[----:B------:R-:W-:Y:S03]  /*03c0*/  LDS R8, [R2+0x84] ;  /* 0x0000840002087984 */ /* 0x000fe60000000800 */
[----:B---3--:R-:W-:-:S02]  /*03d0*/  FFMA R9, R10, UR8, R9 ;  /* 0x000000080a097c23 */ /* 0x008fc40008000009 */
[----:B------:R-:W2:Y:S04]  /*03e0*/  LDS R10, [R2+0x80] ;  /* 0x00008000020a7984 */ /* 0x000ea80000000800 */
[----:B------:R-:W3:Y:S02]  /*03f0*/  F2I.TRUNC.NTZ R9, R9 ;  /* 0x0000000900097305 */ /* 0x000ee4000020f100 */
[----:B---3--:R-:W-:-:S05]  /*0400*/  I2FP.F32.S32 R7, R9 ;  /* 0x0000000900077245 */ /* 0x008fca0000201400 */
[----:B0-----:R-:W-:-:S06]  /*0410*/  FFMA R0, R0, UR9, R7 ;  /* 0x0000000900007c23 */ /* 0x001fcc0008000007 */
[----:B------:R-:W0:Y:S02]  /*0420*/  F2I.TRUNC.NTZ R0, R0 ;  /* 0x0000000000007305 */ /* 0x000e24000020f100 */
[----:B0-----:R-:W-:Y:S02]  /*0430*/  I2FP.F32.S32 R7, R0 ;  /* 0x0000000000077245 */ /* 0x001fe40000201400 */
[----:B------:R-:W-:Y:S03]  /*0440*/  LDS R0, [R2+0x8c] ;  /* 0x00008c0002007984 */ /* 0x000fe60000000800 */
[----:B-1----:R-:W-:-:S06]  /*0450*/  FFMA R6, R6, UR10, R7 ;  /* 0x0000000a06067c23 */ /* 0x002fcc0008000007 */
[----:B------:R-:W0:Y:S02]  /*0460*/  F2I.TRUNC.NTZ R6, R6 ;  /* 0x0000000600067305 */ /* 0x000e24000020f100 */
[----:B0-----:R-:W-:Y:S02]  /*0470*/  I2FP.F32.S32 R7, R6 ;  /* 0x0000000600077245 */ /* 0x001fe40000201400 */
[----:B------:R-:W-:Y:S03]  /*0480*/  LDS R6, [R2+0x90] ;  /* 0x0000900002067984 */ /* 0x000fe60000000800 */
[----:B--2---:R-:W-:Y:S01]  /*0490*/  FFMA R7, R10, UR11, R7 ;  /* 0x0000000b0a077c23 */ /* 0x004fe20008000007 */
[----:B------:R-:W0:Y:S01]  /*04a0*/  LDCU.128 UR8, c[0x3][0x20] ;  /* 0x00c00400ff0877ac */ /* 0x000e220008000c00 */
[----:B------:R-:W1:Y:S04]  /*04b0*/  LDS R10, [R2+0x88] ;  /* 0x00008800020a7984 */ /* 0x000e680000000800 */
[----:B------:R-:W2:Y:S02]  /*04c0*/  F2I.TRUNC.NTZ R7, R7 ;  /* 0x0000000700077305 */ /* 0x000ea4000020f100 */
[----:B--2---:R-:W-:-:S05]  /*04d0*/  I2FP.F32.S32 R9, R7 ;  /* 0x0000000700097245 */ /* 0x004fca0000201400 */
[----:B0-----:R-:W-:-:S06]  /*04e0*/  FFMA R8, R8, UR8, R9 ;  /* 0x0000000808087c23 */ /* 0x001fcc0008000009 */
[----:B------:R-:W0:Y:S02]  /*04f0*/  F2I.TRUNC.NTZ R8, R8 ;  /* 0x0000000800087305 */ /* 0x000e24000020f100 */
[----:B0-----:R-:W-:Y:S02]  /*0500*/  I2FP.F32.S32 R9, R8 ;  /* 0x0000000800097245 */ /* 0x001fe40000201400 */
[----:B------:R-:W-:Y:S03]  /*0510*/  LDS R8, [R2+0x98] ;  /* 0x0000980002087984 */ /* 0x000fe60000000800 */
[----:B-1----:R-:W-:Y:S02]  /*0520*/  FFMA R9, R10, UR9, R9 ;  /* 0x000000090a097c23 */ /* 0x002fe40008000009 */
[----:B------:R-:W0:Y:S04]  /*0530*/  LDS R10, [R2+0x94] ;  /* 0x00009400020a7984 */ /* 0x000e280000000800 */
[----:B------:R-:W1:Y:S02]  /*0540*/  F2I.TRUNC.NTZ R9, R9 ;  /* 0x0000000900097305 */ /* 0x000e64000020f100 */
[----:B-1----:R-:W-:-:S05]  /*0550*/  I2FP.F32.S32 R7, R9 ;  /* 0x0000000900077245 */ /* 0x002fca0000201400 */
[----:B------:R-:W-:-:S06]  /*0560*/  FFMA R0, R0, UR10, R7 ;  /* 0x0000000a00007c23 */ /* 0x000fcc0008000007 */
[----:B------:R-:W1:Y:S02]  /*0570*/  F2I.TRUNC.NTZ R0, R0 ;  /* 0x0000000000007305 */ /* 0x000e64000020f100 */
[----:B-1----:R-:W-:Y:S02]  /*0580*/  I2FP.F32.S32 R7, R0 ;  /* 0x0000000000077245 */ /* 0x002fe40000201400 */
[----:B------:R-:W-:Y:S03]  /*0590*/  LDS R0, [R2+0x104] ;  /* 0x0001040002007984 */ /* 0x000fe60000000800 */
[----:B------:R-:W-:Y:S01]  /*05a0*/  FFMA R6, R6, UR11, R7 ;  /* 0x0000000b06067c23 */ /* 0x000fe20008000007 */
[----:B------:R-:W0:Y:S05]  /*05b0*/  LDCU.128 UR8, c[0x3][0x30] ;  /* 0x00c00600ff0877ac */ /* 0x000e2a0008000c00 */
[----:B------:R-:W1:Y:S02]  /*05c0*/  F2I.TRUNC.NTZ R6, R6 ;  /* 0x0000000600067305 */ /* 0x000e64000020f100 */
[----:B-1----:R-:W-:-:S02]  /*05d0*/  I2FP.F32.S32 R7, R6 ;  /* 0x0000000600077245 */ /* 0x002fc40000201400 */
[----:B------:R-:W-:Y:S03]  /*05e0*/  LDS R6, [R2+0x108] ;  /* 0x0001080002067984 */ /* 0x000fe60000000800 */
[----:B0-----:R-:W-:Y:S02]  /*05f0*/  FFMA R7, R10, UR8, R7 ;  /* 0x000000080a077c23 */ /* 0x001fe40008000007 */
[----:B------:R-:W0:Y:S04]  /*0600*/  LDS R10, [R2+0x100] ;  /* 0x00010000020a7984 */ /* 0x000e280000000800 */
[----:B------:R-:W1:Y:S02]  /*0610*/  F2I.TRUNC.NTZ R7, R7 ;  /* 0x0000000700077305 */ /* 0x000e64000020f100 */
[----:B-1----:R-:W-:-:S05]  /*0620*/  I2FP.F32.S32 R9, R7 ;  /* 0x0000000700097245 */ /* 0x002fca0000201400 */
[----:B------:R-:W-:-:S06]  /*0630*/  FFMA R8, R8, UR9, R9 ;  /* 0x0000000908087c23 */ /* 0x000fcc0008000009 */
[----:B------:R-:W1:Y:S02]  /*0640*/  F2I.TRUNC.NTZ R8, R8 ;  /* 0x0000000800087305 */ /* 0x000e64000020f100 */
[----:B-1----:R-:W-:Y:S02]  /*0650*/  I2FP.F32.S32 R9, R8 ;  /* 0x0000000800097245 */ /* 0x002fe40000201400 */
[----:B------:R-:W-:Y:S03]  /*0660*/  LDS R8, [R2+0x110] ;  /* 0x0001100002087984 */ /* 0x000fe60000000800 */
[----:B0-----:R-:W-:Y:S02]  /*0670*/  FFMA R9, R10, UR10, R9 ;  /* 0x0000000a0a097c23 */ /* 0x001fe40008000009 */
[----:B------:R-:W0:Y:S04]  /*0680*/  LDS R10, [R2+0x10c] ;  /* 0x00010c00020a7984 */ /* 0x000e280000000800 */
[----:B------:R-:W1:Y:S02]  /*0690*/  F2I.TRUNC.NTZ R9, R9 ;  /* 0x0000000900097305 */ /* 0x000e64000020f100 */
[----:B-1----:R-:W-:-:S05]  /*06a0*/  I2FP.F32.S32 R11, R9 ;  /* 0x00000009000b7245 */ /* 0x002fca0000201400 */
[----:B------:R-:W-:Y:S01]  /*06b0*/  FFMA R0, R0, UR11, R11 ;  /* 0x0000000b00007c23 */ /* 0x000fe2000800000b */
[----:B------:R-:W1:Y:S05]  /*06c0*/  LDCU.128 UR8, c[0x3][0x40] ;  /* 0x00c00800ff0877ac */ /* 0x000e6a0008000c00 */
[----:B------:R-:W2:Y:S02]  /*06d0*/  F2I.TRUNC.NTZ R0, R0 ;  /* 0x0000000000007305 */ /* 0x000ea4000020f100 */
[----:B--2---:R-:W-:Y:S02]  /*06e0*/  I2FP.F32.S32 R7, R0 ;  /* 0x0000000000077245 */ /* 0x004fe40000201400 */
[----:B------:R-:W-:Y:S03]  /*06f0*/  LDS R0, [R2+0x118] ;  /* 0x0001180002007984 */ /* 0x000fe60000000800 */
[----:B-1----:R-:W-:-:S06]  /*0700*/  FFMA R6, R6, UR8, R7 ;  /* 0x0000000806067c23 */ /* 0x002fcc0008000007 */
[----:B------:R-:W1:Y:S02]  /*0710*/  F2I.TRUNC.NTZ R6, R6 ;  /* 0x0000000600067305 */ /* 0x000e64000020f100 */
[----:B-1----:R-:W-:Y:S02]  /*0720*/  I2FP.F32.S32 R7, R6 ;  /* 0x0000000600077245 */ /* 0x002fe40000201400 */
        /* <DEDUP_REMOVED lines=9> */
[----:B0-----:R-:W-:Y:S01]  /*07c0*/  FFMA R9, R10, UR11, R9 ;  /* 0x0000000b0a097c23 */ /* 0x001fe20008000009 */
        /* <DEDUP_REMOVED lines=8> */
[----:B------:R-:W-:-:S06]  /*0850*/  FFMA R6, R6, UR9, R7 ;  /* 0x0000000906067c23 */ /* 0x000fcc0008000007 */
[----:B------:R-:W0:Y:S02]  /*0860*/  F2I.TRUNC.NTZ R6, R6 ;  /* 0x0000000600067305 */ /* 0x000e24000020f100 */
[----:B0-----:R-:W-:Y:S02]  /*0870*/  I2FP.F32.S32 R7, R6 ;  /* 0x0000000600077245 */ /* 0x001fe40000201400 */
[----:B------:R-:W-:Y:S03]  /*0880*/  LDS R6, [R2+0x194] ;  /* 0x0001940002067984 */ /* 0x000fe60000000800 */
[----:B-1----:R-:W-:Y:S02]  /*0890*/  FFMA R7, R10, UR10, R7 ;  /* 0x0000000a0a077c23 */ /* 0x002fe40008000007 */
[----:B------:R-:W0:Y:S04]  /*08a0*/  LDS R10, [R2+0x18c] ;  /* 0x00018c00020a7984 */ /* 0x000e280000000800 */
[----:B------:R-:W1:Y:S02]  /*08b0*/  F2I.TRUNC.NTZ R7, R7 ;  /* 0x0000000700077305 */ /* 0x000e64000020f100 */
[----:B-1----:R-:W-:-:S05]  /*08c0*/  I2FP.F32.S32 R9, R7 ;  /* 0x0000000700097245 */ /* 0x002fca0000201400 */
[----:B------:R-:W-:Y:S01]  /*08d0*/  FFMA R8, R8, UR11, R9 ;  /* 0x0000000b08087c23 */ /* 0x000fe20008000009 */
[----:B------:R-:W0:Y:S05]  /*08e0*/  LDCU.128 UR8, c[0x3][0x60] ;  /* 0x00c00c00ff0877ac */ /* 0x000e2a0008000c00 */
[----:B------:R-:W1:Y:S02]  /*08f0*/  F2I.TRUNC.NTZ R8, R8 ;  /* 0x0000000800087305 */ /* 0x000e64000020f100 */
[----:B-1----:R-:W-:Y:S02]  /*0900*/  I2FP.F32.S32 R9, R8 ;  /* 0x0000000800097245 */ /* 0x002fe40000201400 */
[----:B------:R-:W-:Y:S03]  /*0910*/  LDS R8, [R2+0x200] ;  /* 0x0002000002087984 */ /* 0x000fe60000000800 */
[----:B0-----:R-:W-:-:S02]  /*0920*/  FFMA R9, R10, UR8, R9 ;  /* 0x000000080a097c23 */ /* 0x001fc40008000009 */
[----:B------:R-:W0:Y:S04]  /*0930*/  LDS R10, [R2+0x198] ;  /* 0x00019800020a7984 */ /* 0x000e280000000800 */
[----:B------:R-:W1:Y:S02]  /*0940*/  F2I.TRUNC.NTZ R9, R9 ;  /* 0x0000000900097305 */ /* 0x000e64000020f100 */
[----:B-1----:R-:W-:-:S05]  /*0950*/  I2FP.F32.S32 R7, R9 ;  /* 0x0000000900077245 */ /* 0x002fca0000201400 */
[----:B------:R-:W-:-:S06]  /*0960*/  FFMA R0, R0, UR9, R7 ;  /* 0x0000000900007c23 */ /* 0x000fcc0008000007 */
[----:B------:R-:W1:Y:S02]  /*0970*/  F2I.TRUNC.NTZ R0, R0 ;  /* 0x0000000000007305 */ /* 0x000e64000020f100 */
[----:B-1----:R-:W-:Y:S02]  /*0980*/  I2FP.F32.S32 R7, R0 ;  /* 0x0000000000077245 */ /* 0x002fe40000201400 */
[----:B------:R-:W-:Y:S03]  /*0990*/  LDS R0, [R2+0x208] ;  /* 0x0002080002007984 */ /* 0x000fe60000000800 */
        /* <DEDUP_REMOVED lines=39> */
[----:B------:R-:W1:Y:S01]  /*0c10*/  LDCU.128 UR8, c[0x3][0x90] ;  /* 0x00c01200ff0877ac */ /* 0x000e620008000c00 */
[----:B------:R-:W-:Y:S04]  /*0c20*/  LDS R11, [R2+0x318] ;  /* 0x00031800020b7984 */ /* 0x000fe80000000800 */
        /* <DEDUP_REMOVED lines=35> */
[----:B-1----:R-:W-:-:S05]  /*0e60*/  I2FP.F32.S32 R9, R8 ;  /* 0x0000000800097245 */ /* 0x002fca0000201400 */
[----:B0-----:R-:W-:Y:S02]  /*0e70*/  FFMA R9, R10, UR8, R9 ;  /* 0x000000080a097c23 */ /* 0x001fe40008000009 */
[----:B------:R-:W0:Y:S04]  /*0e80*/  LDS R10, [R2+0x314] ;  /* 0x00031400020a7984 */ /* 0x000e280000000800 */
[----:B------:R-:W1:Y:S02]  /*0e90*/  F2I.TRUNC.NTZ R9, R9 ;  /* 0x0000000900097305 */ /* 0x000e64000020f100 */
[----:B-1----:R-:W-:-:S05]  /*0ea0*/  I2FP.F32.S32 R7, R9 ;  /* 0x0000000900077245 */ /* 0x002fca0000201400 */
[----:B------:R-:W-:-:S06]  /*0eb0*/  FFMA R0, R0, UR9, R7 ;  /* 0x0000000900007c23 */ /* 0x000fcc0008000007 */
[----:B------:R-:W1:Y:S02]  /*0ec0*/  F2I.TRUNC.NTZ R0, R0 ;  /* 0x0000000000007305 */ /* 0x000e64000020f100 */
[----:B-1----:R-:W-:-:S05]  /*0ed0*/  I2FP.F32.S32 R7, R0 ;  /* 0x0000000000077245 */ /* 0x002fca0000201400 */
[----:B------:R-:W-:-:S06]  /*0ee0*/  FFMA R8, R6, UR10, R7 ;  /* 0x0000000a06087c23 */ /* 0x000fcc0008000007 */
[----:B------:R-:W1:Y:S02]  /*0ef0*/  F2I.TRUNC.NTZ R8, R8 ;  /* 0x0000000800087305 */ /* 0x000e64000020f100 */
[----:B-1----:R-:W-:-:S05]  /*0f00*/  I2FP.F32.S32 R7, R8 ;  /* 0x0000000800077245 */ /* 0x002fca0000201400 */
[----:B0-----:R-:W-:Y:S02]  /*0f10*/  FFMA R10, R10, UR11, R7 ;  /* 0x0000000b0a0a7c23 */ /* 0x001fe40008000007 */
[----:B------:R-:W0:Y:S04]  /*0f20*/  LDC.64 R6, c[0x0][0x380] ;  /* 0x0000e000ff067b82 */ /* 0x000e280000000a00 */
[----:B------:R-:W1:Y:S02]  /*0f30*/  F2I.TRUNC.NTZ R10, R10 ;  /* 0x0000000a000a7305 */ /* 0x000e64000020f100 */
[----:B-1----:R-:W-:-:S05]  /*0f40*/  I2FP.F32.S32 R0, R10 ;  /* 0x0000000a00007245 */ /* 0x002fca0000201400 */
[----:B------:R-:W-:Y:S01]  /*0f50*/  FFMA R0, R11, UR4, R0 ;  /* 0x000000040b007c23 */ /* 0x000fe20008000000 */
[----:B0-----:R-:W-:-:S05]  /*0f60*/  IMAD.WIDE R4, R5, 0x4, R6 ;  /* 0x0000000405047825 */ /* 0x001fca00078e0206 */
[----:B------:R-:W0:Y:S02]  /*0f70*/  F2I.TRUNC.NTZ R0, R0 ;  /* 0x0000000000007305 */ /* 0x000e24000020f100 */
[----:B0-----:R-:W-:-:S05]  /*0f80*/  I2FP.F32.S32 R3, R0 ;  /* 0x0000000000037245 */ /* 0x001fca0000201400 */
[----:B------:R-:W-:Y:S01]  /*0f90*/  STG.E desc[UR6][R4.64], R3 ;  /* 0x0000000304007986 */ /* 0x000fe2000c101906 */
[----:B------:R-:W-:Y:S05]  /*0fa0*/  EXIT ;  /* 0x000000000000794d */ /* 0x000fea0003800000 */
.L_x_0:
[----:B------:R-:W-:-:S00]  /*0fb0*/  BRA `(.L_x_0) ;  /* 0xfffffffc00fc7947 */ /* 0x000fc0000383ffff */
[----:B------:R-:W-:-:S00]  /*0fc0*/  NOP ;  /* 0x0000000000007918 */ /* 0x000fc00000000000 */
        /* <DEDUP_REMOVED lines=11> */
.L_x_1:


//--------------------- .nv.shared._Z22convoluteOptimized_gpuPfS_ii --------------------------
	.section	.nv.shared._Z22convoluteOptimized_gpuPfS_ii,"aw",@nobits
	.sectionflags	@""
	.align	4
.nv.shared._Z22convoluteOptimized_gpuPfS_ii:
	.zero		5120


//--------------------- .nv.shared.reserved.0     --------------------------
	.section	.nv.shared.reserved.0,"aw",@nobits
	.weak		__nv_reservedSMEM_offset_0_alias
	.size		__nv_reservedSMEM_offset_0_alias, 0, 64
	.other		__nv_reservedSMEM_offset_0_alias,@"STO_CUDA_RESERVED_SHARED STV_DEFAULT"
__nv_reservedSMEM_offset_0_alias:
	.zero		0
	.zero		64


//--------------------- .nv.constant0._Z22convoluteOptimized_gpuPfS_ii --------------------------
	.section	.nv.constant0._Z22convoluteOptimized_gpuPfS_ii,"a",@progbits
	.sectionflags	@""
	.align	4
.nv.constant0._Z22convoluteOptimized_gpuPfS_ii:
	.zero		920


//--------------------- SYMBOLS --------------------------

	.type		.nv.reservedSmem.offset0,@object
	.size		.nv.reservedSmem.offset0,0x4
	.type		.nv.reservedSmem.cap,@object
	.size		.nv.reservedSmem.cap,0x4
